//
// Generated by NVIDIA NVVM Compiler
//
// Compiler Build ID: CL-36424714
// Cuda compilation tools, release 13.0, V13.0.88
// Based on NVVM 20.0.0
//

.version 9.0
.target sm_100
.address_size 64

	// .globl	_Z10partialSumPiS_i
.extern .shared .align 16 .b8 sharedMemory[];

.visible .entry _Z10partialSumPiS_i(
	.param .u64 .ptr .align 1 _Z10partialSumPiS_i_param_0,
	.param .u64 .ptr .align 1 _Z10partialSumPiS_i_param_1,
	.param .u32 _Z10partialSumPiS_i_param_2
)
{
	.reg .pred 	%p<5>;
	.reg .b32 	%r<30>;
	.reg .b64 	%rd<11>;

	ld.param.u64 	%rd1, [_Z10partialSumPiS_i_param_0];
	ld.param.u64 	%rd2, [_Z10partialSumPiS_i_param_1];
	ld.param.u32 	%r9, [_Z10partialSumPiS_i_param_2];
	mov.u32 	%r1, %tid.x;
	mov.u32 	%r2, %ntid.x;
	mov.u32 	%r10, %ctaid.x;
	mul.lo.s32 	%r11, %r2, %r10;
	shl.b32 	%r12, %r11, 1;
	add.s32 	%r3, %r12, %r1;
	setp.ge.s32 	%p1, %r3, %r9;
	@%p1 bra 	$L__BB0_7;
	cvta.to.global.u64 	%rd3, %rd1;
	mul.wide.s32 	%rd4, %r3, 4;
	add.s64 	%rd5, %rd3, %rd4;
	ld.global.u32 	%r13, [%rd5];
	shl.b32 	%r14, %r2, 2;
	cvt.u64.u32 	%rd6, %r14;
	add.s64 	%rd7, %rd5, %rd6;
	ld.global.u32 	%r15, [%rd7];
	add.s32 	%r16, %r15, %r13;
	shl.b32 	%r17, %r1, 2;
	mov.u32 	%r18, sharedMemory;
	add.s32 	%r4, %r18, %r17;
	st.shared.u32 	[%r4], %r16;
	bar.sync 	0;
	setp.lt.u32 	%p2, %r2, 2;
	@%p2 bra 	$L__BB0_6;
	mov.b32 	%r28, 1;
$L__BB0_3:
	setp.lt.u32 	%p3, %r1, %r28;
	mov.b32 	%r29, 0;
	@%p3 bra 	$L__BB0_5;
	sub.s32 	%r21, %r1, %r28;
	shl.b32 	%r22, %r21, 2;
	add.s32 	%r24, %r18, %r22;
	ld.shared.u32 	%r29, [%r24];
$L__BB0_5:
	bar.sync 	0;
	ld.shared.u32 	%r25, [%r4];
	add.s32 	%r26, %r25, %r29;
	st.shared.u32 	[%r4], %r26;
	bar.sync 	0;
	shl.b32 	%r28, %r28, 1;
	setp.lt.u32 	%p4, %r28, %r2;
	@%p4 bra 	$L__BB0_3;
$L__BB0_6:
	ld.shared.u32 	%r27, [%r4];
	cvta.to.global.u64 	%rd8, %rd2;
	add.s64 	%rd10, %rd8, %rd4;
	st.global.u32 	[%rd10], %r27;
$L__BB0_7:
	ret;

}


// ===== COMPILED SASS (sm_100) =====

	.target	sm_100

	.elftype	@"ET_EXEC"


//--------------------- .note.nv.tkinfo           --------------------------
	.section	.note.nv.tkinfo,"",@"SHT_NOTE"
	.sectionflags	@"SHF_NOTE_NV_TKINFO"
	.tkinfo
        /*0018*/ 	.word	0x00000002
        /*0030*/ 	.string	""
        /*0030*/ 	.string	"ptxas"
        /*0030*/ 	.string	"Cuda compilation tools, release 13.0, V13.0.88"
        /*0030*/ 	.string	"Build cuda_13.0.r13.0/compiler.36424714_0"
        /*0030*/ 	.string	"-arch sm_100 -m 64 "



//--------------------- .note.nv.cuinfo           --------------------------
	.section	.note.nv.cuinfo,"",@"SHT_NOTE"
	.sectionflags	@"SHF_NOTE_NV_CUINFO"
        /*0018*/ 	.short	0x0002
        /*001a*/ 	.short	0x0064
        /*001c*/ 	.short	0x0082
	.zero		2


//--------------------- .nv.info                  --------------------------
	.section	.nv.info,"",@"SHT_CUDA_INFO"
	.align	4


	//----- nvinfo : EIATTR_REGCOUNT
	.align		4
        /*0000*/ 	.byte	0x04, 0x2f
        /*0002*/ 	.short	(.L_1 - .L_0)
	.align		4
.L_0:
        /*0004*/ 	.word	index@(_Z10partialSumPiS_i)
        /*0008*/ 	.word	0x00000010


	//----- nvinfo : EIATTR_FRAME_SIZE
	.align		4
.L_1:
        /*000c*/ 	.byte	0x04, 0x11
        /*000e*/ 	.short	(.L_3 - .L_2)
	.align		4
.L_2:
        /*0010*/ 	.word	index@(_Z10partialSumPiS_i)
        /*0014*/ 	.word	0x00000000


	//----- nvinfo : EIATTR_MIN_STACK_SIZE
	.align		4
.L_3:
        /*0018*/ 	.byte	0x04, 0x12
        /*001a*/ 	.short	(.L_5 - .L_4)
	.align		4
.L_4:
        /*001c*/ 	.word	index@(_Z10partialSumPiS_i)
        /*0020*/ 	.word	0x00000000
.L_5:


//--------------------- .nv.compat                --------------------------
	.section	.nv.compat,"",@"SHT_CUDA_COMPAT_INFO"
	.align	4
        /*0000*/ 	.byte	0x02, 0x09, 0x00, 0x00, 0x02, 0x02, 0x01, 0x00, 0x02, 0x05, 0x05, 0x00, 0x03, 0x07, 0x01, 0x01
        /*0010*/ 	.byte	0x02, 0x03, 0x00, 0x00, 0x02, 0x06, 0x01, 0x00, 0x04, 0x0b, 0x08, 0x00, 0x09, 0x00, 0x00, 0x00
        /*0020*/ 	.byte	0x00, 0x00, 0x00, 0x00


//--------------------- .nv.info._Z10partialSumPiS_i --------------------------
	.section	.nv.info._Z10partialSumPiS_i,"",@"SHT_CUDA_INFO"
	.sectionflags	@""
	.align	4


	//----- nvinfo : EIATTR_CUDA_API_VERSION
	.align		4
        /*0000*/ 	.byte	0x04, 0x37
        /*0002*/ 	.short	(.L_7 - .L_6)
.L_6:
        /*0004*/ 	.word	0x00000082


	//----- nvinfo : EIATTR_KPARAM_INFO
	.align		4
.L_7:
        /*0008*/ 	.byte	0x04, 0x17
        /*000a*/ 	.short	(.L_9 - .L_8)
.L_8:
        /*000c*/ 	.word	0x00000000
        /*0010*/ 	.short	0x0002
        /*0012*/ 	.short	0x0010
        /*0014*/ 	.byte	0x00, 0xf0, 0x11, 0x00


	//----- nvinfo : EIATTR_KPARAM_INFO
	.align		4
.L_9:
        /*0018*/ 	.byte	0x04, 0x17
        /*001a*/ 	.short	(.L_11 - .L_10)
.L_10:
        /*001c*/ 	.word	0x00000000
        /*0020*/ 	.short	0x0001
        /*0022*/ 	.short	0x0008
        /*0024*/ 	.byte	0x00, 0xf5, 0x21, 0x00


	//----- nvinfo : EIATTR_KPARAM_INFO
	.align		4
.L_11:
        /*0028*/ 	.byte	0x04, 0x17
        /*002a*/ 	.short	(.L_13 - .L_12)
.L_12:
        /*002c*/ 	.word	0x00000000
        /*0030*/ 	.short	0x0000
        /*0032*/ 	.short	0x0000
        /*0034*/ 	.byte	0x00, 0xf5, 0x21, 0x00


	//----- nvinfo : EIATTR_SPARSE_MMA_MASK
	.align		4
.L_13:
        /*0038*/ 	.byte	0x03, 0x50
        /*003a*/ 	.short	0x0000


	//----- nvinfo : EIATTR_MAXREG_COUNT
	.align		4
        /*003c*/ 	.byte	0x03, 0x1b
        /*003e*/ 	.short	0x00ff


	//----- nvinfo : EIATTR_NUM_BARRIERS
	.align		4
        /*0040*/ 	.byte	0x02, 0x4c
        /*0042*/ 	.byte	0x01
	.zero		1


	//----- nvinfo : EIATTR_MERCURY_ISA_VERSION
	.align		4
        /*0044*/ 	.byte	0x03, 0x5f
        /*0046*/ 	.short	0x0101


	//----- nvinfo : EIATTR_VRC_CTA_INIT_COUNT
	.align		4
        /*0048*/ 	.byte	0x02, 0x4a
	.zero		1
	.zero		1


	//----- nvinfo : EIATTR_EXIT_INSTR_OFFSETS
	.align		4
        /*004c*/ 	.byte	0x04, 0x1c
        /*004e*/ 	.short	(.L_15 - .L_14)


	//   ....[0]....
.L_14:
        /*0050*/ 	.word	0x00000080


	//   ....[1]....
        /*0054*/ 	.word	0x000002b0


	//----- nvinfo : EIATTR_CBANK_PARAM_SIZE
	.align		4
.L_15:
        /*0058*/ 	.byte	0x03, 0x19
        /*005a*/ 	.short	0x0014


	//----- nvinfo : EIATTR_PARAM_CBANK
	.align		4
        /*005c*/ 	.byte	0x04, 0x0a
        /*005e*/ 	.short	(.L_17 - .L_16)
	.align		4
.L_16:
        /*0060*/ 	.word	index@(.nv.constant0._Z10partialSumPiS_i)
        /*0064*/ 	.short	0x0380
        /*0066*/ 	.short	0x0014


	//----- nvinfo : EIATTR_SW_WAR
	.align		4
.L_17:
        /*0068*/ 	.byte	0x04, 0x36
        /*006a*/ 	.short	(.L_19 - .L_18)
.L_18:
        /*006c*/ 	.word	0x00000008
.L_19:


//--------------------- .nv.callgraph             --------------------------
	.section	.nv.callgraph,"",@"SHT_CUDA_CALLGRAPH"
	.align	4
	.sectionentsize	8
	.align		4
        /*0000*/ 	.word	0x00000000
	.align		4
        /*0004*/ 	.word	0xffffffff
	.align		4
        /*0008*/ 	.word	0x00000000
	.align		4
        /*000c*/ 	.word	0xfffffffe
	.align		4
        /*0010*/ 	.word	0x00000000
	.align		4
        /*0014*/ 	.word	0xfffffffd
	.align		4
        /*0018*/ 	.word	0x00000000
	.align		4
        /*001c*/ 	.word	0xfffffffc


//--------------------- .text._Z10partialSumPiS_i --------------------------
	.section	.text._Z10partialSumPiS_i,"ax",@progbits
	.align	128
        .global         _Z10partialSumPiS_i
        .type           _Z10partialSumPiS_i,@function
        .size           _Z10partialSumPiS_i,(.L_x_3 - _Z10partialSumPiS_i)
        .other          _Z10partialSumPiS_i,@"STO_CUDA_ENTRY STV_DEFAULT"
_Z10partialSumPiS_i:
.text._Z10partialSumPiS_i:
[----:B------:R-:W-:Y:S01]  /*0000*/  LDC R1, c[0x0][0x37c] ;  /* 0x0000df00ff017b82 */ /* 0x000fe20000000800 */
[----:B------:R-:W0:Y:S07]  /*0010*/  S2R R11, SR_TID.X ;  /* 0x00000000000b7919 */ /* 0x000e2e0000002100 */
[----:B------:R-:W1:Y:S01]  /*0020*/  S2UR UR4, SR_CTAID.X ;  /* 0x00000000000479c3 */ /* 0x000e620000002500 */
[----:B------:R-:W2:Y:S07]  /*0030*/  LDCU UR5, c[0x0][0x390] ;  /* 0x00007200ff0577ac */ /* 0x000eae0008000800 */
[----:B------:R-:W1:Y:S02]  /*0040*/  LDC R13, c[0x0][0x360] ;  /* 0x0000d800ff0d7b82 */ /* 0x000e640000000800 */
[----:B-1----:R-:W-:-:S04]  /*0050*/  IMAD R0, R13, UR4, RZ ;  /* 0x000000040d007c24 */ /* 0x002fc8000f8e02ff */
[----:B0-----:R-:W-:-:S05]  /*0060*/  IMAD R7, R0, 0x2, R11 ;  /* 0x0000000200077824 */ /* 0x001fca00078e020b */
[----:B--2---:R-:W-:-:S13]  /*0070*/  ISETP.GE.AND P0, PT, R7, UR5, PT ;  /* 0x0000000507007c0c */ /* 0x004fda000bf06270 */
[----:B------:R-:W-:Y:S05]  /*0080*/  @P0 EXIT ;  /* 0x000000000000094d */ /* 0x000fea0003800000 */
[----:B------:R-:W0:Y:S01]  /*0090*/  LDC.64 R2, c[0x0][0x380] ;  /* 0x0000e000ff027b82 */ /* 0x000e220000000a00 */
[----:B------:R-:W1:Y:S01]  /*00a0*/  LDCU.64 UR6, c[0x0][0x358] ;  /* 0x00006b00ff0677ac */ /* 0x000e620008000a00 */
[----:B0-----:R-:W-:-:S03]  /*00b0*/  IMAD.WIDE R2, R7, 0x4, R2 ;  /* 0x0000000407027825 */ /* 0x001fc600078e0202 */
[----:B------:R-:W-:-:S03]  /*00c0*/  LEA R4, P0, R13, R2, 0x2 ;  /* 0x000000020d047211 */ /* 0x000fc600078010ff */
[----:B-1----:R-:W2:Y:S02]  /*00d0*/  LDG.E R2, desc[UR6][R2.64] ;  /* 0x0000000602027981 */ /* 0x002ea4000c1e1900 */
[----:B------:R-:W-:-:S06]  /*00e0*/  IMAD.X R5, RZ, RZ, R3, P0 ;  /* 0x000000ffff057224 */ /* 0x000fcc00000e0603 */
[----:B------:R-:W2:Y:S01]  /*00f0*/  LDG.E R5, desc[UR6][R4.64] ;  /* 0x0000000604057981 */ /* 0x000ea2000c1e1900 */
[----:B------:R-:W0:Y:S01]  /*0100*/  S2UR UR5, SR_CgaCtaId ;  /* 0x00000000000579c3 */ /* 0x000e220000008800 */
[----:B------:R-:W-:Y:S01]  /*0110*/  UMOV UR4, 0x400 ;  /* 0x0000040000047882 */ /* 0x000fe20000000000 */
[----:B------:R-:W-:Y:S01]  /*0120*/  ISETP.GE.U32.AND P0, PT, R13, 0x2, PT ;  /* 0x000000020d00780c */ /* 0x000fe20003f06070 */
[----:B0-----:R-:W-:-:S06]  /*0130*/  ULEA UR4, UR5, UR4, 0x18 ;  /* 0x0000000405047291 */ /* 0x001fcc000f8ec0ff */
[----:B------:R-:W-:Y:S01]  /*0140*/  LEA R9, R11, UR4, 0x2 ;  /* 0x000000040b097c11 */ /* 0x000fe2000f8e10ff */
[----:B--2---:R-:W-:-:S05]  /*0150*/  IMAD.IADD R0, R2, 0x1, R5 ;  /* 0x0000000102007824 */ /* 0x004fca00078e0205 */
[----:B------:R0:W-:Y:S01]  /*0160*/  STS [R9], R0 ;  /* 0x0000000009007388 */ /* 0x0001e20000000800 */
[----:B------:R-:W-:Y:S06]  /*0170*/  BAR.SYNC.DEFER_BLOCKING 0x0 ;  /* 0x0000000000007b1d */ /* 0x000fec0000010000 */
[----:B------:R-:W-:Y:S05]  /*0180*/  @!P0 BRA `(.L_x_0) ;  /* 0x0000000000388947 */ /* 0x000fea0003800000 */
[----:B------:R-:W-:-:S05]  /*0190*/  UMOV UR5, 0x1 ;  /* 0x0000000100057882 */ /* 0x000fca0000000000 */
.L_x_1:
[----:B------:R-:W-:Y:S01]  /*01a0*/  ISETP.GE.U32.AND P0, PT, R11, UR5, PT ;  /* 0x000000050b007c0c */ /* 0x000fe2000bf06070 */
[----:B01----:R-:W-:-:S12]  /*01b0*/  IMAD.MOV.U32 R0, RZ, RZ, RZ ;  /* 0x000000ffff007224 */ /* 0x003fd800078e00ff */
[----:B------:R-:W-:Y:S01]  /*01c0*/  @P0 IADD3 R2, PT, PT, R11, -UR5, RZ ;  /* 0x800000050b020c10 */ /* 0x000fe2000fffe0ff */
[----:B------:R-:W-:-:S03]  /*01d0*/  USHF.L.U32 UR5, UR5, 0x1, URZ ;  /* 0x0000000105057899 */ /* 0x000fc600080006ff */
[----:B------:R-:W-:-:S05]  /*01e0*/  @P0 LEA R2, R2, UR4, 0x2 ;  /* 0x0000000402020c11 */ /* 0x000fca000f8e10ff */
[----:B------:R-:W-:Y:S01]  /*01f0*/  @P0 LDS R0, [R2] ;  /* 0x0000000002000984 */ /* 0x000fe20000000800 */
[----:B------:R-:W-:Y:S01]  /*0200*/  BAR.SYNC.DEFER_BLOCKING 0x0 ;  /* 0x0000000000007b1d */ /* 0x000fe20000010000 */
[----:B------:R-:W-:-:S05]  /*0210*/  ISETP.LE.U32.AND P0, PT, R13, UR5, PT ;  /* 0x000000050d007c0c */ /* 0x000fca000bf03070 */
[----:B------:R-:W0:Y:S02]  /*0220*/  LDS R3, [R9] ;  /* 0x0000000009037984 */ /* 0x000e240000000800 */
[----:B0-----:R-:W-:-:S05]  /*0230*/  IADD3 R0, PT, PT, R3, R0, RZ ;  /* 0x0000000003007210 */ /* 0x001fca0007ffe0ff */
[----:B------:R1:W-:Y:S01]  /*0240*/  STS [R9], R0 ;  /* 0x0000000009007388 */ /* 0x0003e20000000800 */
[----:B------:R-:W-:Y:S06]  /*0250*/  BAR.SYNC.DEFER_BLOCKING 0x0 ;  /* 0x0000000000007b1d */ /* 0x000fec0000010000 */
[----:B------:R-:W-:Y:S05]  /*0260*/  @!P0 BRA `(.L_x_1) ;  /* 0xfffffffc00cc8947 */ /* 0x000fea000383ffff */
.L_x_0:
[----:B01----:R-:W0:Y:S01]  /*0270*/  LDS R9, [R9] ;  /* 0x0000000009097984 */ /* 0x003e220000000800 */
[----:B------:R-:W1:Y:S02]  /*0280*/  LDC.64 R2, c[0x0][0x388] ;  /* 0x0000e200ff027b82 */ /* 0x000e640000000a00 */
[----:B-1----:R-:W-:-:S05]  /*0290*/  IMAD.WIDE R2, R7, 0x4, R2 ;  /* 0x0000000407027825 */ /* 0x002fca00078e0202 */
[----:B0-----:R-:W-:Y:S01]  /*02a0*/  STG.E desc[UR6][R2.64], R9 ;  /* 0x0000000902007986 */ /* 0x001fe2000c101906 */
[----:B------:R-:W-:Y:S05]  /*02b0*/  EXIT ;  /* 0x000000000000794d */ /* 0x000fea0003800000 */
.L_x_2:
[----:B------:R-:W-:-:S00]  /*02c0*/  BRA `(.L_x_2) ;  /* 0xfffffffc00fc7947 */ /* 0x000fc0000383ffff */
[----:B------:R-:W-:-:S00]  /*02d0*/  NOP ;  /* 0x0000000000007918 */ /* 0x000fc00000000000 */
        /* <DEDUP_REMOVED lines=10> */
.L_x_3:


//--------------------- .nv.shared._Z10partialSumPiS_i --------------------------
	.section	.nv.shared._Z10partialSumPiS_i,"aw",@nobits
	.sectionflags	@""
	.align	16
	.zero		1024


//--------------------- .nv.shared.reserved.0     --------------------------
	.section	.nv.shared.reserved.0,"aw",@nobits
	.weak		__nv_reservedSMEM_offset_0_alias
	.size		__nv_reservedSMEM_offset_0_alias, 0, 64
	.other		__nv_reservedSMEM_offset_0_alias,@"STO_CUDA_RESERVED_SHARED STV_DEFAULT"
__nv_reservedSMEM_offset_0_alias:
	.zero		0
	.zero		64


//--------------------- .nv.constant0._Z10partialSumPiS_i --------------------------
	.section	.nv.constant0._Z10partialSumPiS_i,"a",@progbits
	.sectionflags	@""
	.align	4
.nv.constant0._Z10partialSumPiS_i:
	.zero		916


//--------------------- SYMBOLS --------------------------

	.type		.nv.reservedSmem.offset0,@object
	.size		.nv.reservedSmem.offset0,0x4
	.type		.nv.reservedSmem.cap,@object
	.size		.nv.reservedSmem.cap,0x4
